	.headerflags	@"EF_CUDA_TEXMODE_UNIFIED EF_CUDA_64BIT_ADDRESS EF_CUDA_ACCELERATORS EF_CUDA_SM90 EF_CUDA_VIRTUAL_SM(EF_CUDA_SM90)"
	.elftype	@"ET_EXEC"


//--------------------- .nv.info                  --------------------------
	.section	.nv.info,"",@"SHT_CUDA_INFO"
	.align	4


	//----- nvinfo : EIATTR_REGCOUNT
	.align		4
        /*0000*/ 	.byte	0x04, 0x2f
        /*0002*/ 	.short	(.L_2 - .L_1)
	.align		4
.L_1:
        /*0004*/ 	.word	index@(triton_per_fused_add_addmm_native_layer_norm_native_layer_norm_backward_1)
        /*0008*/ 	.word	0x00000019


	//----- nvinfo : EIATTR_MIN_STACK_SIZE
	.align		4
.L_2:
        /*000c*/ 	.byte	0x04, 0x12
        /*000e*/ 	.short	(.L_4 - .L_3)
	.align		4
.L_3:
        /*0010*/ 	.word	index@(triton_per_fused_add_addmm_native_layer_norm_native_layer_norm_backward_1)
        /*0014*/ 	.word	0x00000000


	//----- nvinfo : EIATTR_FRAME_SIZE
	.align		4
.L_4:
        /*0018*/ 	.byte	0x04, 0x11
        /*001a*/ 	.short	(.L_6 - .L_5)
	.align		4
.L_5:
        /*001c*/ 	.word	index@(triton_per_fused_add_addmm_native_layer_norm_native_layer_norm_backward_1)
        /*0020*/ 	.word	0x00000000


	//----- nvinfo : EIATTR_MIN_STACK_SIZE
	.align		4
.L_6:
        /*0024*/ 	.byte	0x04, 0x12
        /*0026*/ 	.short	(.L_8 - .L_7)
	.align		4
.L_7:
        /*0028*/ 	.word	index@(triton_per_fused_add_addmm_native_layer_norm_native_layer_norm_backward_1)
        /*002c*/ 	.word	0x00000000
.L_8:


//--------------------- .nv.info.triton_per_fused_add_addmm_native_layer_norm_native_layer_norm_backward_1 --------------------------
	.section	.nv.info.triton_per_fused_add_addmm_native_layer_norm_native_layer_norm_backward_1,"",@"SHT_CUDA_INFO"
	.sectionflags	@""
	.align	4


	//----- nvinfo : EIATTR_CUDA_API_VERSION
	.align		4
        /*0000*/ 	.byte	0x04, 0x37
        /*0002*/ 	.short	(.L_10 - .L_9)
.L_9:
        /*0004*/ 	.word	0x0000007c


	//----- nvinfo : EIATTR_KPARAM_INFO
	.align		4
.L_10:
        /*0008*/ 	.byte	0x04, 0x17
        /*000a*/ 	.short	(.L_12 - .L_11)
.L_11:
        /*000c*/ 	.word	0x00000000
        /*0010*/ 	.short	0x0009
        /*0012*/ 	.short	0x0044
        /*0014*/ 	.byte	0x00, 0xf0, 0x11, 0x00


	//----- nvinfo : EIATTR_KPARAM_INFO
	.align		4
.L_12:
        /*0018*/ 	.byte	0x04, 0x17
        /*001a*/ 	.short	(.L_14 - .L_13)
.L_13:
        /*001c*/ 	.word	0x00000000
        /*0020*/ 	.short	0x0008
        /*0022*/ 	.short	0x0040
        /*0024*/ 	.byte	0x00, 0xf0, 0x11, 0x00


	//----- nvinfo : EIATTR_KPARAM_INFO
	.align		4
.L_14:
        /*0028*/ 	.byte	0x04, 0x17
        /*002a*/ 	.short	(.L_16 - .L_15)
.L_15:
        /*002c*/ 	.word	0x00000000
        /*0030*/ 	.short	0x0007
        /*0032*/ 	.short	0x0038
        /*0034*/ 	.byte	0x00, 0xf4, 0x21, 0x00


	//----- nvinfo : EIATTR_KPARAM_INFO
	.align		4
.L_16:
        /*0038*/ 	.byte	0x04, 0x17
        /*003a*/ 	.short	(.L_18 - .L_17)
.L_17:
        /*003c*/ 	.word	0x00000000
        /*0040*/ 	.short	0x0006
        /*0042*/ 	.short	0x0030
        /*0044*/ 	.byte	0x00, 0xf4, 0x21, 0x00


	//----- nvinfo : EIATTR_KPARAM_INFO
	.align		4
.L_18:
        /*0048*/ 	.byte	0x04, 0x17
        /*004a*/ 	.short	(.L_20 - .L_19)
.L_19:
        /*004c*/ 	.word	0x00000000
        /*0050*/ 	.short	0x0005
        /*0052*/ 	.short	0x0028
        /*0054*/ 	.byte	0x00, 0xf4, 0x21, 0x00


	//----- nvinfo : EIATTR_KPARAM_INFO
	.align		4
.L_20:
        /*0058*/ 	.byte	0x04, 0x17
        /*005a*/ 	.short	(.L_22 - .L_21)
.L_21:
        /*005c*/ 	.word	0x00000000
        /*0060*/ 	.short	0x0004
        /*0062*/ 	.short	0x0020
        /*0064*/ 	.byte	0x00, 0xf4, 0x21, 0x00


	//----- nvinfo : EIATTR_KPARAM_INFO
	.align		4
.L_22:
        /*0068*/ 	.byte	0x04, 0x17
        /*006a*/ 	.short	(.L_24 - .L_23)
.L_23:
        /*006c*/ 	.word	0x00000000
        /*0070*/ 	.short	0x0003
        /*0072*/ 	.short	0x0018
        /*0074*/ 	.byte	0x00, 0xf4, 0x21, 0x00


	//----- nvinfo : EIATTR_KPARAM_INFO
	.align		4
.L_24:
        /*0078*/ 	.byte	0x04, 0x17
        /*007a*/ 	.short	(.L_26 - .L_25)
.L_25:
        /*007c*/ 	.word	0x00000000
        /*0080*/ 	.short	0x0002
        /*0082*/ 	.short	0x0010
        /*0084*/ 	.byte	0x00, 0xf4, 0x21, 0x00


	//----- nvinfo : EIATTR_KPARAM_INFO
	.align		4
.L_26:
        /*0088*/ 	.byte	0x04, 0x17
        /*008a*/ 	.short	(.L_28 - .L_27)
.L_27:
        /*008c*/ 	.word	0x00000000
        /*0090*/ 	.short	0x0001
        /*0092*/ 	.short	0x0008
        /*0094*/ 	.byte	0x00, 0xf4, 0x21, 0x00


	//----- nvinfo : EIATTR_KPARAM_INFO
	.align		4
.L_28:
        /*0098*/ 	.byte	0x04, 0x17
        /*009a*/ 	.short	(.L_30 - .L_29)
.L_29:
        /*009c*/ 	.word	0x00000000
        /*00a0*/ 	.short	0x0000
        /*00a2*/ 	.short	0x0000
        /*00a4*/ 	.byte	0x00, 0xf4, 0x21, 0x00


	//----- nvinfo : EIATTR_SPARSE_MMA_MASK
	.align		4
.L_30:
        /*00a8*/ 	.byte	0x03, 0x50
        /*00aa*/ 	.short	0x0000


	//----- nvinfo : EIATTR_MAXREG_COUNT
	.align		4
        /*00ac*/ 	.byte	0x03, 0x1b
        /*00ae*/ 	.short	0x00ff


	//----- nvinfo : EIATTR_COOP_GROUP_MASK_REGIDS
	.align		4
        /*00b0*/ 	.byte	0x04, 0x29
        /*00b2*/ 	.short	(.L_32 - .L_31)


	//   ....[0]....
.L_31:
        /*00b4*/ 	.word	0xffffffff


	//   ....[1]....
        /*00b8*/ 	.word	0xffffffff


	//   ....[2]....
        /*00bc*/ 	.word	0xffffffff


	//   ....[3]....
        /*00c0*/ 	.word	0xffffffff


	//   ....[4]....
        /*00c4*/ 	.word	0xffffffff


	//   ....[5]....
        /*00c8*/ 	.word	0xffffffff


	//   ....[6]....
        /*00cc*/ 	.word	0xffffffff


	//   ....[7]....
        /*00d0*/ 	.word	0xffffffff


	//   ....[8]....
        /*00d4*/ 	.word	0xffffffff


	//   ....[9]....
        /*00d8*/ 	.word	0xffffffff


	//   ....[10]....
        /*00dc*/ 	.word	0xffffffff


	//   ....[11]....
        /*00e0*/ 	.word	0xffffffff


	//   ....[12]....
        /*00e4*/ 	.word	0xffffffff


	//   ....[13]....
        /*00e8*/ 	.word	0xffffffff


	//   ....[14]....
        /*00ec*/ 	.word	0xffffffff


	//   ....[15]....
        /*00f0*/ 	.word	0xffffffff


	//----- nvinfo : EIATTR_COOP_GROUP_INSTR_OFFSETS
	.align		4
.L_32:
        /*00f4*/ 	.byte	0x04, 0x28
        /*00f6*/ 	.short	(.L_34 - .L_33)


	//   ....[0]....
.L_33:
        /*00f8*/ 	.word	0x00000250


	//   ....[1]....
        /*00fc*/ 	.word	0x000002d0


	//   ....[2]....
        /*0100*/ 	.word	0x000002e0


	//   ....[3]....
        /*0104*/ 	.word	0x00000310


	//   ....[4]....
        /*0108*/ 	.word	0x00000320


	//   ....[5]....
        /*010c*/ 	.word	0x00000350


	//   ....[6]....
        /*0110*/ 	.word	0x00000360


	//   ....[7]....
        /*0114*/ 	.word	0x00000390


	//   ....[8]....
        /*0118*/ 	.word	0x000003d0


	//   ....[9]....
        /*011c*/ 	.word	0x00000430


	//   ....[10]....
        /*0120*/ 	.word	0x00000440


	//   ....[11]....
        /*0124*/ 	.word	0x00000470


	//   ....[12]....
        /*0128*/ 	.word	0x00000480


	//   ....[13]....
        /*012c*/ 	.word	0x000004b0


	//   ....[14]....
        /*0130*/ 	.word	0x000004c0


	//   ....[15]....
        /*0134*/ 	.word	0x00000520


	//----- nvinfo : EIATTR_EXIT_INSTR_OFFSETS
	.align		4
.L_34:
        /*0138*/ 	.byte	0x04, 0x1c
        /*013a*/ 	.short	(.L_36 - .L_35)


	//   ....[0]....
.L_35:
        /*013c*/ 	.word	0x000005f0


	//   ....[1]....
        /*0140*/ 	.word	0x00000640


	//----- nvinfo : EIATTR_REQNTID
	.align		4
.L_36:
        /*0144*/ 	.byte	0x04, 0x10
        /*0146*/ 	.short	(.L_38 - .L_37)
.L_37:
        /*0148*/ 	.word	0x00000040
        /*014c*/ 	.word	0x00000001
        /*0150*/ 	.word	0x00000001


	//----- nvinfo : EIATTR_CBANK_PARAM_SIZE
	.align		4
.L_38:
        /*0154*/ 	.byte	0x03, 0x19
        /*0156*/ 	.short	0x0048


	//----- nvinfo : EIATTR_PARAM_CBANK
	.align		4
        /*0158*/ 	.byte	0x04, 0x0a
        /*015a*/ 	.short	(.L_40 - .L_39)
	.align		4
.L_39:
        /*015c*/ 	.word	index@(.nv.constant0.triton_per_fused_add_addmm_native_layer_norm_native_layer_norm_backward_1)
        /*0160*/ 	.short	0x0210
        /*0162*/ 	.short	0x0048


	//----- nvinfo : EIATTR_SW_WAR
	.align		4
.L_40:
        /*0164*/ 	.byte	0x04, 0x36
        /*0166*/ 	.short	(.L_42 - .L_41)
.L_41:
        /*0168*/ 	.word	0x00000008
.L_42:


//--------------------- .nv.callgraph             --------------------------
	.section	.nv.callgraph,"",@"SHT_CUDA_CALLGRAPH"
	.align	4
	.sectionentsize	8
	.align		4
        /*0000*/ 	.word	0x00000000
	.align		4
        /*0004*/ 	.word	0xffffffff
	.align		4
        /*0008*/ 	.word	0x00000000
	.align		4
        /*000c*/ 	.word	0xfffffffe
	.align		4
        /*0010*/ 	.word	0x00000000
	.align		4
        /*0014*/ 	.word	0xfffffffd
	.align		4
        /*0018*/ 	.word	0x00000000
	.align		4
        /*001c*/ 	.word	0xfffffffc


//--------------------- .nv.constant4             --------------------------
	.section	.nv.constant4,"a",@progbits
	.align	8
	.align		8
.nv.constant4:
        /*0000*/ 	.dword	_$_str


//--------------------- .text.triton_per_fused_add_addmm_native_layer_norm_native_layer_norm_backward_1 --------------------------
	.section	.text.triton_per_fused_add_addmm_native_layer_norm_native_layer_norm_backward_1,"ax",@progbits
	.align	128
        .global         triton_per_fused_add_addmm_native_layer_norm_native_layer_norm_backward_1
        .type           triton_per_fused_add_addmm_native_layer_norm_native_layer_norm_backward_1,@function
        .size           triton_per_fused_add_addmm_native_layer_norm_native_layer_norm_backward_1,(.L_x_1 - triton_per_fused_add_addmm_native_layer_norm_native_layer_norm_backward_1)
        .other          triton_per_fused_add_addmm_native_layer_norm_native_layer_norm_backward_1,@"STO_CUDA_ENTRY STV_DEFAULT"
triton_per_fused_add_addmm_native_layer_norm_native_layer_norm_backward_1:
.text.triton_per_fused_add_addmm_native_layer_norm_native_layer_norm_backward_1:
[----:B------:R-:W0:Y:S01]  /*0000*/  LDC R1, c[0x0][0x28] ;  /* 0x00000a00ff017b82 */ /* 0x000e220000000800 */
[----:B------:R-:W1:Y:S07]  /*0010*/  S2R R22, SR_TID.X ;  /* 0x0000000000167919 */ /* 0x000e6e0000002100 */
[----:B------:R-:W2:Y:S01]  /*0020*/  LDC.64 R6, c[0x0][0x220] ;  /* 0x00008800ff067b82 */ /* 0x000ea20000000a00 */
[----:B------:R-:W-:Y:S01]  /*0030*/  HFMA2.MMA R5, -RZ, RZ, 0, 0 ;  /* 0x00000000ff057435 */ /* 0x000fe200000001ff */
[----:B------:R-:W-:Y:S01]  /*0040*/  MOV R8, RZ ;  /* 0x000000ff00087202 */ /* 0x000fe20000000f00 */
[----:B------:R-:W3:Y:S01]  /*0050*/  S2R R0, SR_CTAID.X ;  /* 0x0000000000007919 */ /* 0x000ee20000002500 */
[----:B------:R-:W-:-:S04]  /*0060*/  ULDC.64 UR4, c[0x0][0x208] ;  /* 0x0000820000047ab9 */ /* 0x000fc80000000a00 */
[----:B------:R-:W4:Y:S08]  /*0070*/  LDC.64 R2, c[0x0][0x210] ;  /* 0x00008400ff027b82 */ /* 0x000f300000000a00 */
[----:B------:R-:W5:Y:S08]  /*0080*/  LDC.64 R14, c[0x0][0x228] ;  /* 0x00008a00ff0e7b82 */ /* 0x000f700000000a00 */
[----:B------:R-:W4:Y:S01]  /*0090*/  LDC.64 R16, c[0x0][0x218] ;  /* 0x00008600ff107b82 */ /* 0x000f220000000a00 */
[----:B-1----:R-:W-:-:S02]  /*00a0*/  LOP3.LUT R9, R22, 0xf, RZ, 0xc0, !PT ;  /* 0x0000000f16097812 */ /* 0x002fc400078ec0ff */
[----:B------:R-:W-:-:S05]  /*00b0*/  CS2R R12, SRZ ;  /* 0x00000000000c7805 */ /* 0x000fca000001ff00 */
[----:B------:R-:W1:Y:S01]  /*00c0*/  LDC.64 R18, c[0x0][0x230] ;  /* 0x00008c00ff127b82 */ /* 0x000e620000000a00 */
[C---:B---3--:R-:W-:Y:S02]  /*00d0*/  ISETP.GE.AND P0, PT, R0.reuse, 0x4, PT ;  /* 0x000000040000780c */ /* 0x048fe40003f06270 */
[----:B------:R-:W-:Y:S01]  /*00e0*/  LEA R4, R0, R9, 0x4 ;  /* 0x0000000900047211 */ /* 0x000fe200078e20ff */
[----:B-----5:R-:W-:-:S04]  /*00f0*/  IMAD.WIDE.U32 R14, R9, 0x4, R14 ;  /* 0x00000004090e7825 */ /* 0x020fc800078e000e */
[----:B------:R-:W3:Y:S01]  /*0100*/  LDC.64 R20, c[0x0][0x238] ;  /* 0x00008e00ff147b82 */ /* 0x000ee20000000a00 */
[C---:B--2---:R-:W-:Y:S01]  /*0110*/  IMAD.WIDE R6, R4.reuse, 0x4, R6 ;  /* 0x0000000404067825 */ /* 0x044fe200078e0206 */
[----:B------:R-:W2:Y:S03]  /*0120*/  LDG.E.EL R10, desc[UR4][R14.64] ;  /* 0x000000040e0a7981 */ /* 0x000ea6000c2e1900 */
[----:B----4-:R-:W-:Y:S01]  /*0130*/  IMAD.WIDE R2, R4, 0x4, R2 ;  /* 0x0000000404027825 */ /* 0x010fe200078e0202 */
[----:B------:R-:W4:Y:S03]  /*0140*/  @!P0 LDG.E R5, desc[UR4][R6.64] ;  /* 0x0000000406058981 */ /* 0x000f26000c1e1900 */
[C---:B0-----:R-:W-:Y:S01]  /*0150*/  IMAD.WIDE.U32 R16, R9.reuse, 0x4, R16 ;  /* 0x0000000409107825 */ /* 0x041fe200078e0010 */
[----:B------:R-:W5:Y:S04]  /*0160*/  @!P0 LDG.E R8, desc[UR4][R2.64] ;  /* 0x0000000402088981 */ /* 0x000f68000c1e1900 */
[----:B------:R0:W2:Y:S04]  /*0170*/  LDG.E.EL R11, desc[UR4][R16.64] ;  /* 0x00000004100b7981 */ /* 0x0000a8000c2e1900 */
[----:B------:R0:W2:Y:S04]  /*0180*/  @!P0 LDG.E R13, desc[UR4][R6.64] ;  /* 0x00000004060d8981 */ /* 0x0000a8000c1e1900 */
[----:B------:R-:W2:Y:S01]  /*0190*/  @!P0 LDG.E R12, desc[UR4][R2.64] ;  /* 0x00000004020c8981 */ /* 0x000ea2000c1e1900 */
[----:B-1----:R-:W-:-:S04]  /*01a0*/  IMAD.WIDE.U32 R18, R9, 0x4, R18 ;  /* 0x0000000409127825 */ /* 0x002fc800078e0012 */
[----:B---3--:R-:W-:Y:S02]  /*01b0*/  IMAD.WIDE.U32 R20, R9, 0x4, R20 ;  /* 0x0000000409147825 */ /* 0x008fe400078e0014 */
[----:B------:R-:W3:Y:S04]  /*01c0*/  LDG.E.EL R9, desc[UR4][R18.64] ;  /* 0x0000000412097981 */ /* 0x000ee8000c2e1900 */
[----:B------:R-:W3:Y:S01]  /*01d0*/  LDG.E.EL R14, desc[UR4][R20.64] ;  /* 0x00000004140e7981 */ /* 0x000ee2000c2e1900 */
[----:B0-----:R-:W-:Y:S01]  /*01e0*/  HFMA2.MMA R17, -RZ, RZ, 1.375, 0 ;  /* 0x3d800000ff117435 */ /* 0x001fe200000001ff */
[----:B----4-:R-:W-:Y:S02]  /*01f0*/  SEL R5, R5, RZ, !P0 ;  /* 0x000000ff05057207 */ /* 0x010fe40004000000 */
[----:B-----5:R-:W-:-:S03]  /*0200*/  SEL R16, R8, RZ, !P0 ;  /* 0x000000ff08107207 */ /* 0x020fc60004000000 */
[----:B--2---:R-:W-:Y:S02]  /*0210*/  FADD R8, R5, R10 ;  /* 0x0000000a05087221 */ /* 0x004fe40000000000 */
[----:B------:R-:W-:-:S04]  /*0220*/  FADD R5, R16, R11 ;  /* 0x0000000b10057221 */ /* 0x000fc80000000000 */
[----:B------:R-:W-:-:S05]  /*0230*/  FADD R5, R5, R8 ;  /* 0x0000000805057221 */ /* 0x000fca0000000000 */
[----:B------:R-:W-:-:S05]  /*0240*/  FSEL R7, R5, RZ, !P0 ;  /* 0x000000ff05077208 */ /* 0x000fca0004000000 */
[----:B------:R-:W0:Y:S01]  /*0250*/  SHFL.BFLY PT, R16, R7, 0x8, 0x1f ;  /* 0x0d001f0007107f89 */ /* 0x000e2200000e0000 */
[----:B------:R-:W-:Y:S02]  /*0260*/  SEL R13, R13, RZ, !P0 ;  /* 0x000000ff0d0d7207 */ /* 0x000fe40004000000 */
[----:B------:R-:W-:-:S03]  /*0270*/  SEL R6, R12, RZ, !P0 ;  /* 0x000000ff0c067207 */ /* 0x000fc60004000000 */
[----:B------:R-:W-:Y:S02]  /*0280*/  FADD R13, R13, R10 ;  /* 0x0000000a0d0d7221 */ /* 0x000fe40000000000 */
[----:B------:R-:W-:-:S04]  /*0290*/  FADD R6, R6, R11 ;  /* 0x0000000b06067221 */ /* 0x000fc80000000000 */
[----:B------:R-:W-:-:S05]  /*02a0*/  FADD R6, R6, R13 ;  /* 0x0000000d06067221 */ /* 0x000fca0000000000 */
[----:B------:R-:W-:Y:S01]  /*02b0*/  FSEL R8, R6, RZ, !P0 ;  /* 0x000000ff06087208 */ /* 0x000fe20004000000 */
[----:B0-----:R-:W-:-:S04]  /*02c0*/  FADD R16, R7, R16 ;  /* 0x0000001007107221 */ /* 0x001fc80000000000 */
[----:B------:R-:W0:Y:S04]  /*02d0*/  SHFL.BFLY PT, R13, R8, 0x8, 0x1f ;  /* 0x0d001f00080d7f89 */ /* 0x000e2800000e0000 */
[----:B------:R-:W1:Y:S01]  /*02e0*/  SHFL.BFLY PT, R11, R16, 0x4, 0x1f ;  /* 0x0c801f00100b7f89 */ /* 0x000e6200000e0000 */
[----:B0-----:R-:W-:Y:S01]  /*02f0*/  FADD R13, R8, R13 ;  /* 0x0000000d080d7221 */ /* 0x001fe20000000000 */
[----:B-1----:R-:W-:-:S04]  /*0300*/  FADD R11, R16, R11 ;  /* 0x0000000b100b7221 */ /* 0x002fc80000000000 */
        /* <DEDUP_REMOVED lines=8> */
[----:B------:R-:W0:Y:S01]  /*0390*/  SHFL.BFLY PT, R16, R15, 0x1, 0x1f ;  /* 0x0c201f000f107f89 */ /* 0x000e2200000e0000 */
[----:B------:R-:W-:-:S04]  /*03a0*/  FFMA R5, R8, -0.0625, R5 ;  /* 0xbd80000008057823 */ /* 0x000fc80000000005 */
[----:B------:R-:W-:-:S05]  /*03b0*/  FMUL R7, R5, R5 ;  /* 0x0000000505077220 */ /* 0x000fca0000400000 */
[----:B------:R-:W-:-:S05]  /*03c0*/  FSEL R8, R7, RZ, !P0 ;  /* 0x000000ff07087208 */ /* 0x000fca0004000000 */
[----:B------:R-:W1:Y:S01]  /*03d0*/  SHFL.BFLY PT, R11, R8, 0x8, 0x1f ;  /* 0x0d001f00080b7f89 */ /* 0x000e6200000e0000 */
[----:B0-----:R-:W-:-:S04]  /*03e0*/  FADD R7, R15, R16 ;  /* 0x000000100f077221 */ /* 0x001fc80000000000 */
[----:B------:R-:W-:-:S04]  /*03f0*/  FFMA R7, R7, -0.0625, R6 ;  /* 0xbd80000007077823 */ /* 0x000fc80000000006 */
[----:B------:R-:W-:-:S05]  /*0400*/  FMUL R7, R7, R7 ;  /* 0x0000000707077220 */ /* 0x000fca0000400000 */
[----:B------:R-:W-:Y:S01]  /*0410*/  FSEL R7, R7, RZ, !P0 ;  /* 0x000000ff07077208 */ /* 0x000fe20004000000 */
        /* <DEDUP_REMOVED lines=12> */
[----:B-1----:R-:W-:Y:S02]  /*04e0*/  FADD R8, R13, R6 ;  /* 0x000000060d087221 */ /* 0x002fe40000000000 */
[----:B------:R-:W0:Y:S02]  /*04f0*/  LDC.64 R6, c[0x0][0x240] ;  /* 0x00009000ff067b82 */ /* 0x000e240000000a00 */
[----:B------:R-:W-:-:S06]  /*0500*/  FFMA R8, R8, R17, 9.9999997473787516356e-06 ;  /* 0x3727c5ac08087423 */ /* 0x000fcc0000000011 */
[----:B------:R-:W1:Y:S01]  /*0510*/  MUFU.RSQ R8, R8 ;  /* 0x0000000800087308 */ /* 0x000e620000001400 */
[----:B------:R-:W2:Y:S01]  /*0520*/  SHFL.BFLY PT, R11, R16, 0x1, 0x1f ;  /* 0x0c201f00100b7f89 */ /* 0x000ea200000e0000 */
[C---:B------:R-:W-:Y:S02]  /*0530*/  LOP3.LUT P0, RZ, R22.reuse, 0x30, RZ, 0xc0, !PT ;  /* 0x0000003016ff7812 */ /* 0x040fe4000780c0ff */
[----:B------:R-:W-:Y:S02]  /*0540*/  LOP3.LUT P1, RZ, R22, 0x3f, RZ, 0xc0, !PT ;  /* 0x0000003f16ff7812 */ /* 0x000fe4000782c0ff */
[C---:B------:R-:W-:Y:S02]  /*0550*/  ISETP.LT.AND P0, PT, R0.reuse, 0x4, !P0 ;  /* 0x000000040000780c */ /* 0x040fe40004701270 */
[----:B------:R-:W-:Y:S01]  /*0560*/  ISETP.LT.AND P1, PT, R0, 0x4, !P1 ;  /* 0x000000040000780c */ /* 0x000fe20004f21270 */
[----:B-1----:R-:W-:Y:S01]  /*0570*/  FMUL R13, R5, R8 ;  /* 0x00000008050d7220 */ /* 0x002fe20000400000 */
[----:B0-----:R-:W-:-:S02]  /*0580*/  IMAD.WIDE R6, R4, 0x4, R6 ;  /* 0x0000000404067825 */ /* 0x001fc400078e0206 */
[----:B------:R-:W0:Y:S02]  /*0590*/  LDC.64 R4, c[0x0][0x248] ;  /* 0x00009200ff047b82 */ /* 0x000e240000000a00 */
[----:B---3--:R-:W-:-:S05]  /*05a0*/  FFMA R9, R9, R13, R14 ;  /* 0x0000000d09097223 */ /* 0x008fca000000000e */
[----:B------:R1:W-:Y:S04]  /*05b0*/  @P0 STG.E desc[UR4][R2.64], R13 ;  /* 0x0000000d02000986 */ /* 0x0003e8000c101904 */
[----:B------:R1:W-:Y:S01]  /*05c0*/  @P0 STG.E desc[UR4][R6.64], R9 ;  /* 0x0000000906000986 */ /* 0x0003e2000c101904 */
[----:B--2---:R-:W-:-:S04]  /*05d0*/  FADD R11, R16, R11 ;  /* 0x0000000b100b7221 */ /* 0x004fc80000000000 */
[----:B------:R-:W-:Y:S01]  /*05e0*/  FFMA R11, R11, R17, 9.9999997473787516356e-06 ;  /* 0x3727c5ac0b0b7423 */ /* 0x000fe20000000011 */
[----:B0-----:R-:W-:Y:S06]  /*05f0*/  @!P1 EXIT ;  /* 0x000000000000994d */ /* 0x001fec0003800000 */
[----:B------:R-:W2:Y:S01]  /*0600*/  MUFU.RSQ R11, R11 ;  /* 0x0000000b000b7308 */ /* 0x000ea20000001400 */
[----:B01----:R-:W-:-:S04]  /*0610*/  IMAD.WIDE R2, R0, 0x4, R4 ;  /* 0x0000000400027825 */ /* 0x003fc800078e0204 */
[----:B--2---:R-:W-:-:S05]  /*0620*/  FMUL R5, R11, 0.0625 ;  /* 0x3d8000000b057820 */ /* 0x004fca0000400000 */
[----:B------:R-:W-:Y:S01]  /*0630*/  STG.E desc[UR4][R2.64], R5 ;  /* 0x0000000502007986 */ /* 0x000fe2000c101904 */
[----:B------:R-:W-:Y:S05]  /*0640*/  EXIT ;  /* 0x000000000000794d */ /* 0x000fea0003800000 */
.L_x_0:
[----:B------:R-:W-:-:S00]  /*0650*/  BRA `(.L_x_0) ;  /* 0xfffffffc00fc7947 */ /* 0x000fc0000383ffff */
[----:B------:R-:W-:-:S00]  /*0660*/  NOP ;  /* 0x0000000000007918 */ /* 0x000fc00000000000 */
        /* <DEDUP_REMOVED lines=9> */
.L_x_1:


//--------------------- .nv.global.init           --------------------------
	.section	.nv.global.init,"aw",@progbits
.nv.global.init:
	.type		_$_str,@object
	.size		_$_str,(.L_0 - _$_str)
_$_str:
        /*0000*/ 	.byte	0x5f, 0x5f, 0x43, 0x55, 0x44, 0x41, 0x5f, 0x46, 0x54, 0x5a, 0x00
.L_0:


//--------------------- .nv.constant0.triton_per_fused_add_addmm_native_layer_norm_native_layer_norm_backward_1 --------------------------
	.section	.nv.constant0.triton_per_fused_add_addmm_native_layer_norm_native_layer_norm_backward_1,"a",@progbits
	.sectionflags	@""
	.align	4
.nv.constant0.triton_per_fused_add_addmm_native_layer_norm_native_layer_norm_backward_1:
	.zero		600
